//
// Generated by NVIDIA NVVM Compiler
//
// Compiler Build ID: CL-36424714
// Cuda compilation tools, release 13.0, V13.0.88
// Based on NVVM 20.0.0
//

.version 9.0
.target sm_100
.address_size 64

	// .globl	_Z12vecMulKernelPKfS0_Pfi

.visible .entry _Z12vecMulKernelPKfS0_Pfi(
	.param .u64 .ptr .align 1 _Z12vecMulKernelPKfS0_Pfi_param_0,
	.param .u64 .ptr .align 1 _Z12vecMulKernelPKfS0_Pfi_param_1,
	.param .u64 .ptr .align 1 _Z12vecMulKernelPKfS0_Pfi_param_2,
	.param .u32 _Z12vecMulKernelPKfS0_Pfi_param_3
)
{
	.reg .pred 	%p<2>;
	.reg .b32 	%r<6>;
	.reg .b32 	%f<4>;
	.reg .b64 	%rd<11>;

	ld.param.u64 	%rd1, [_Z12vecMulKernelPKfS0_Pfi_param_0];
	ld.param.u64 	%rd2, [_Z12vecMulKernelPKfS0_Pfi_param_1];
	ld.param.u64 	%rd3, [_Z12vecMulKernelPKfS0_Pfi_param_2];
	ld.param.u32 	%r2, [_Z12vecMulKernelPKfS0_Pfi_param_3];
	mov.u32 	%r3, %ctaid.x;
	mov.u32 	%r4, %ntid.x;
	mov.u32 	%r5, %tid.x;
	mad.lo.s32 	%r1, %r3, %r4, %r5;
	setp.ge.s32 	%p1, %r1, %r2;
	@%p1 bra 	$L__BB0_2;
	cvta.to.global.u64 	%rd4, %rd1;
	cvta.to.global.u64 	%rd5, %rd2;
	cvta.to.global.u64 	%rd6, %rd3;
	mul.wide.s32 	%rd7, %r1, 4;
	add.s64 	%rd8, %rd4, %rd7;
	ld.global.f32 	%f1, [%rd8];
	add.s64 	%rd9, %rd5, %rd7;
	ld.global.f32 	%f2, [%rd9];
	add.f32 	%f3, %f1, %f2;
	add.s64 	%rd10, %rd6, %rd7;
	st.global.f32 	[%rd10], %f3;
$L__BB0_2:
	ret;

}


// ===== COMPILED SASS (sm_100) =====

	.target	sm_100

	.elftype	@"ET_EXEC"


//--------------------- .note.nv.tkinfo           --------------------------
	.section	.note.nv.tkinfo,"",@"SHT_NOTE"
	.sectionflags	@"SHF_NOTE_NV_TKINFO"
	.tkinfo
        /*0018*/ 	.word	0x00000002
        /*0030*/ 	.string	""
        /*0030*/ 	.string	"ptxas"
        /*0030*/ 	.string	"Cuda compilation tools, release 13.0, V13.0.88"
        /*0030*/ 	.string	"Build cuda_13.0.r13.0/compiler.36424714_0"
        /*0030*/ 	.string	"-arch sm_100 -m 64 "



//--------------------- .note.nv.cuinfo           --------------------------
	.section	.note.nv.cuinfo,"",@"SHT_NOTE"
	.sectionflags	@"SHF_NOTE_NV_CUINFO"
        /*0018*/ 	.short	0x0002
        /*001a*/ 	.short	0x0064
        /*001c*/ 	.short	0x0082
	.zero		2


//--------------------- .nv.info                  --------------------------
	.section	.nv.info,"",@"SHT_CUDA_INFO"
	.align	4


	//----- nvinfo : EIATTR_REGCOUNT
	.align		4
        /*0000*/ 	.byte	0x04, 0x2f
        /*0002*/ 	.short	(.L_1 - .L_0)
	.align		4
.L_0:
        /*0004*/ 	.word	index@(_Z12vecMulKernelPKfS0_Pfi)
        /*0008*/ 	.word	0x0000000c


	//----- nvinfo : EIATTR_FRAME_SIZE
	.align		4
.L_1:
        /*000c*/ 	.byte	0x04, 0x11
        /*000e*/ 	.short	(.L_3 - .L_2)
	.align		4
.L_2:
        /*0010*/ 	.word	index@(_Z12vecMulKernelPKfS0_Pfi)
        /*0014*/ 	.word	0x00000000


	//----- nvinfo : EIATTR_MIN_STACK_SIZE
	.align		4
.L_3:
        /*0018*/ 	.byte	0x04, 0x12
        /*001a*/ 	.short	(.L_5 - .L_4)
	.align		4
.L_4:
        /*001c*/ 	.word	index@(_Z12vecMulKernelPKfS0_Pfi)
        /*0020*/ 	.word	0x00000000
.L_5:


//--------------------- .nv.compat                --------------------------
	.section	.nv.compat,"",@"SHT_CUDA_COMPAT_INFO"
	.align	4
        /*0000*/ 	.byte	0x02, 0x09, 0x00, 0x00, 0x02, 0x02, 0x01, 0x00, 0x02, 0x05, 0x05, 0x00, 0x03, 0x07, 0x01, 0x01
        /*0010*/ 	.byte	0x02, 0x03, 0x00, 0x00, 0x02, 0x06, 0x01, 0x00, 0x04, 0x0b, 0x08, 0x00, 0x09, 0x00, 0x00, 0x00
        /*0020*/ 	.byte	0x00, 0x00, 0x00, 0x00


//--------------------- .nv.info._Z12vecMulKernelPKfS0_Pfi --------------------------
	.section	.nv.info._Z12vecMulKernelPKfS0_Pfi,"",@"SHT_CUDA_INFO"
	.sectionflags	@""
	.align	4


	//----- nvinfo : EIATTR_CUDA_API_VERSION
	.align		4
        /*0000*/ 	.byte	0x04, 0x37
        /*0002*/ 	.short	(.L_7 - .L_6)
.L_6:
        /*0004*/ 	.word	0x00000082


	//----- nvinfo : EIATTR_KPARAM_INFO
	.align		4
.L_7:
        /*0008*/ 	.byte	0x04, 0x17
        /*000a*/ 	.short	(.L_9 - .L_8)
.L_8:
        /*000c*/ 	.word	0x00000000
        /*0010*/ 	.short	0x0003
        /*0012*/ 	.short	0x0018
        /*0014*/ 	.byte	0x00, 0xf0, 0x11, 0x00


	//----- nvinfo : EIATTR_KPARAM_INFO
	.align		4
.L_9:
        /*0018*/ 	.byte	0x04, 0x17
        /*001a*/ 	.short	(.L_11 - .L_10)
.L_10:
        /*001c*/ 	.word	0x00000000
        /*0020*/ 	.short	0x0002
        /*0022*/ 	.short	0x0010
        /*0024*/ 	.byte	0x00, 0xf5, 0x21, 0x00


	//----- nvinfo : EIATTR_KPARAM_INFO
	.align		4
.L_11:
        /*0028*/ 	.byte	0x04, 0x17
        /*002a*/ 	.short	(.L_13 - .L_12)
.L_12:
        /*002c*/ 	.word	0x00000000
        /*0030*/ 	.short	0x0001
        /*0032*/ 	.short	0x0008
        /*0034*/ 	.byte	0x00, 0xf5, 0x21, 0x00


	//----- nvinfo : EIATTR_KPARAM_INFO
	.align		4
.L_13:
        /*0038*/ 	.byte	0x04, 0x17
        /*003a*/ 	.short	(.L_15 - .L_14)
.L_14:
        /*003c*/ 	.word	0x00000000
        /*0040*/ 	.short	0x0000
        /*0042*/ 	.short	0x0000
        /*0044*/ 	.byte	0x00, 0xf5, 0x21, 0x00


	//----- nvinfo : EIATTR_SPARSE_MMA_MASK
	.align		4
.L_15:
        /*0048*/ 	.byte	0x03, 0x50
        /*004a*/ 	.short	0x0000


	//----- nvinfo : EIATTR_MAXREG_COUNT
	.align		4
        /*004c*/ 	.byte	0x03, 0x1b
        /*004e*/ 	.short	0x00ff


	//----- nvinfo : EIATTR_MERCURY_ISA_VERSION
	.align		4
        /*0050*/ 	.byte	0x03, 0x5f
        /*0052*/ 	.short	0x0101


	//----- nvinfo : EIATTR_VRC_CTA_INIT_COUNT
	.align		4
        /*0054*/ 	.byte	0x02, 0x4a
	.zero		1
	.zero		1


	//----- nvinfo : EIATTR_EXIT_INSTR_OFFSETS
	.align		4
        /*0058*/ 	.byte	0x04, 0x1c
        /*005a*/ 	.short	(.L_17 - .L_16)


	//   ....[0]....
.L_16:
        /*005c*/ 	.word	0x00000070


	//   ....[1]....
        /*0060*/ 	.word	0x00000130


	//----- nvinfo : EIATTR_CBANK_PARAM_SIZE
	.align		4
.L_17:
        /*0064*/ 	.byte	0x03, 0x19
        /*0066*/ 	.short	0x001c


	//----- nvinfo : EIATTR_PARAM_CBANK
	.align		4
        /*0068*/ 	.byte	0x04, 0x0a
        /*006a*/ 	.short	(.L_19 - .L_18)
	.align		4
.L_18:
        /*006c*/ 	.word	index@(.nv.constant0._Z12vecMulKernelPKfS0_Pfi)
        /*0070*/ 	.short	0x0380
        /*0072*/ 	.short	0x001c


	//----- nvinfo : EIATTR_SW_WAR
	.align		4
.L_19:
        /*0074*/ 	.byte	0x04, 0x36
        /*0076*/ 	.short	(.L_21 - .L_20)
.L_20:
        /*0078*/ 	.word	0x00000008
.L_21:


//--------------------- .nv.callgraph             --------------------------
	.section	.nv.callgraph,"",@"SHT_CUDA_CALLGRAPH"
	.align	4
	.sectionentsize	8
	.align		4
        /*0000*/ 	.word	0x00000000
	.align		4
        /*0004*/ 	.word	0xffffffff
	.align		4
        /*0008*/ 	.word	0x00000000
	.align		4
        /*000c*/ 	.word	0xfffffffe
	.align		4
        /*0010*/ 	.word	0x00000000
	.align		4
        /*0014*/ 	.word	0xfffffffd
	.align		4
        /*0018*/ 	.word	0x00000000
	.align		4
        /*001c*/ 	.word	0xfffffffc


//--------------------- .text._Z12vecMulKernelPKfS0_Pfi --------------------------
	.section	.text._Z12vecMulKernelPKfS0_Pfi,"ax",@progbits
	.align	128
        .global         _Z12vecMulKernelPKfS0_Pfi
        .type           _Z12vecMulKernelPKfS0_Pfi,@function
        .size           _Z12vecMulKernelPKfS0_Pfi,(.L_x_1 - _Z12vecMulKernelPKfS0_Pfi)
        .other          _Z12vecMulKernelPKfS0_Pfi,@"STO_CUDA_ENTRY STV_DEFAULT"
_Z12vecMulKernelPKfS0_Pfi:
.text._Z12vecMulKernelPKfS0_Pfi:
[----:B------:R-:W-:Y:S01]  /*0000*/  LDC R1, c[0x0][0x37c] ;  /* 0x0000df00ff017b82 */ /* 0x000fe20000000800 */
[----:B------:R-:W0:Y:S07]  /*0010*/  S2R R0, SR_TID.X ;  /* 0x0000000000007919 */ /* 0x000e2e0000002100 */
[----:B------:R-:W0:Y:S01]  /*0020*/  S2UR UR4, SR_CTAID.X ;  /* 0x00000000000479c3 */ /* 0x000e220000002500 */
[----:B------:R-:W1:Y:S07]  /*0030*/  LDCU UR5, c[0x0][0x398] ;  /* 0x00007300ff0577ac */ /* 0x000e6e0008000800 */
[----:B------:R-:W0:Y:S02]  /*0040*/  LDC R9, c[0x0][0x360] ;  /* 0x0000d800ff097b82 */ /* 0x000e240000000800 */
[----:B0-----:R-:W-:-:S05]  /*0050*/  IMAD R9, R9, UR4, R0 ;  /* 0x0000000409097c24 */ /* 0x001fca000f8e0200 */
[----:B-1----:R-:W-:-:S13]  /*0060*/  ISETP.GE.AND P0, PT, R9, UR5, PT ;  /* 0x0000000509007c0c */ /* 0x002fda000bf06270 */
[----:B------:R-:W-:Y:S05]  /*0070*/  @P0 EXIT ;  /* 0x000000000000094d */ /* 0x000fea0003800000 */
[----:B------:R-:W0:Y:S01]  /*0080*/  LDC.64 R2, c[0x0][0x380] ;  /* 0x0000e000ff027b82 */ /* 0x000e220000000a00 */
[----:B------:R-:W1:Y:S07]  /*0090*/  LDCU.64 UR4, c[0x0][0x358] ;  /* 0x00006b00ff0477ac */ /* 0x000e6e0008000a00 */
[----:B------:R-:W2:Y:S08]  /*00a0*/  LDC.64 R4, c[0x0][0x388] ;  /* 0x0000e200ff047b82 */ /* 0x000eb00000000a00 */
[----:B------:R-:W3:Y:S01]  /*00b0*/  LDC.64 R6, c[0x0][0x390] ;  /* 0x0000e400ff067b82 */ /* 0x000ee20000000a00 */
[----:B0-----:R-:W-:-:S06]  /*00c0*/  IMAD.WIDE R2, R9, 0x4, R2 ;  /* 0x0000000409027825 */ /* 0x001fcc00078e0202 */
[----:B-1----:R-:W4:Y:S01]  /*00d0*/  LDG.E R2, desc[UR4][R2.64] ;  /* 0x0000000402027981 */ /* 0x002f22000c1e1900 */
[----:B--2---:R-:W-:-:S06]  /*00e0*/  IMAD.WIDE R4, R9, 0x4, R4 ;  /* 0x0000000409047825 */ /* 0x004fcc00078e0204 */
[----:B------:R-:W4:Y:S01]  /*00f0*/  LDG.E R5, desc[UR4][R4.64] ;  /* 0x0000000404057981 */ /* 0x000f22000c1e1900 */
[----:B---3--:R-:W-:-:S04]  /*0100*/  IMAD.WIDE R6, R9, 0x4, R6 ;  /* 0x0000000409067825 */ /* 0x008fc800078e0206 */
[----:B----4-:R-:W-:-:S05]  /*0110*/  FADD R9, R2, R5 ;  /* 0x0000000502097221 */ /* 0x010fca0000000000 */
[----:B------:R-:W-:Y:S01]  /*0120*/  STG.E desc[UR4][R6.64], R9 ;  /* 0x0000000906007986 */ /* 0x000fe2000c101904 */
[----:B------:R-:W-:Y:S05]  /*0130*/  EXIT ;  /* 0x000000000000794d */ /* 0x000fea0003800000 */
.L_x_0:
[----:B------:R-:W-:-:S00]  /*0140*/  BRA `(.L_x_0) ;  /* 0xfffffffc00fc7947 */ /* 0x000fc0000383ffff */
[----:B------:R-:W-:-:S00]  /*0150*/  NOP ;  /* 0x0000000000007918 */ /* 0x000fc00000000000 */
        /* <DEDUP_REMOVED lines=10> */
.L_x_1:


//--------------------- .nv.shared.reserved.0     --------------------------
	.section	.nv.shared.reserved.0,"aw",@nobits
	.weak		__nv_reservedSMEM_offset_0_alias
	.size		__nv_reservedSMEM_offset_0_alias, 0, 64
	.other		__nv_reservedSMEM_offset_0_alias,@"STO_CUDA_RESERVED_SHARED STV_DEFAULT"
__nv_reservedSMEM_offset_0_alias:
	.zero		0
	.zero		64


//--------------------- .nv.constant0._Z12vecMulKernelPKfS0_Pfi --------------------------
	.section	.nv.constant0._Z12vecMulKernelPKfS0_Pfi,"a",@progbits
	.sectionflags	@""
	.align	4
.nv.constant0._Z12vecMulKernelPKfS0_Pfi:
	.zero		924


//--------------------- SYMBOLS --------------------------

	.type		.nv.reservedSmem.offset0,@object
	.size		.nv.reservedSmem.offset0,0x4
